	.headerflags	@"EF_CUDA_TEXMODE_UNIFIED EF_CUDA_64BIT_ADDRESS EF_CUDA_ACCELERATORS EF_CUDA_SM90 EF_CUDA_VIRTUAL_SM(EF_CUDA_SM90)"
	.elftype	@"ET_EXEC"


//--------------------- .nv.info                  --------------------------
	.section	.nv.info,"",@"SHT_CUDA_INFO"
	.align	4


	//----- nvinfo : EIATTR_REGCOUNT
	.align		4
        /*0000*/ 	.byte	0x04, 0x2f
        /*0002*/ 	.short	(.L_1 - .L_0)
	.align		4
.L_0:
        /*0004*/ 	.word	index@(triton_poi_fused_convolution_relu_12)
        /*0008*/ 	.word	0x0000000c


	//----- nvinfo : EIATTR_MIN_STACK_SIZE
	.align		4
.L_1:
        /*000c*/ 	.byte	0x04, 0x12
        /*000e*/ 	.short	(.L_3 - .L_2)
	.align		4
.L_2:
        /*0010*/ 	.word	index@(triton_poi_fused_convolution_relu_12)
        /*0014*/ 	.word	0x00000000


	//----- nvinfo : EIATTR_FRAME_SIZE
	.align		4
.L_3:
        /*0018*/ 	.byte	0x04, 0x11
        /*001a*/ 	.short	(.L_5 - .L_4)
	.align		4
.L_4:
        /*001c*/ 	.word	index@(triton_poi_fused_convolution_relu_12)
        /*0020*/ 	.word	0x00000000


	//----- nvinfo : EIATTR_MIN_STACK_SIZE
	.align		4
.L_5:
        /*0024*/ 	.byte	0x04, 0x12
        /*0026*/ 	.short	(.L_7 - .L_6)
	.align		4
.L_6:
        /*0028*/ 	.word	index@(triton_poi_fused_convolution_relu_12)
        /*002c*/ 	.word	0x00000000
.L_7:


//--------------------- .nv.info.triton_poi_fused_convolution_relu_12 --------------------------
	.section	.nv.info.triton_poi_fused_convolution_relu_12,"",@"SHT_CUDA_INFO"
	.sectionflags	@""
	.align	4


	//----- nvinfo : EIATTR_CUDA_API_VERSION
	.align		4
        /*0000*/ 	.byte	0x04, 0x37
        /*0002*/ 	.short	(.L_9 - .L_8)
.L_8:
        /*0004*/ 	.word	0x0000007c


	//----- nvinfo : EIATTR_KPARAM_INFO
	.align		4
.L_9:
        /*0008*/ 	.byte	0x04, 0x17
        /*000a*/ 	.short	(.L_11 - .L_10)
.L_10:
        /*000c*/ 	.word	0x00000000
        /*0010*/ 	.short	0x0002
        /*0012*/ 	.short	0x0010
        /*0014*/ 	.byte	0x00, 0xf0, 0x11, 0x00


	//----- nvinfo : EIATTR_KPARAM_INFO
	.align		4
.L_11:
        /*0018*/ 	.byte	0x04, 0x17
        /*001a*/ 	.short	(.L_13 - .L_12)
.L_12:
        /*001c*/ 	.word	0x00000000
        /*0020*/ 	.short	0x0001
        /*0022*/ 	.short	0x0008
        /*0024*/ 	.byte	0x00, 0xf4, 0x21, 0x00


	//----- nvinfo : EIATTR_KPARAM_INFO
	.align		4
.L_13:
        /*0028*/ 	.byte	0x04, 0x17
        /*002a*/ 	.short	(.L_15 - .L_14)
.L_14:
        /*002c*/ 	.word	0x00000000
        /*0030*/ 	.short	0x0000
        /*0032*/ 	.short	0x0000
        /*0034*/ 	.byte	0x00, 0xf4, 0x21, 0x00


	//----- nvinfo : EIATTR_SPARSE_MMA_MASK
	.align		4
.L_15:
        /*0038*/ 	.byte	0x03, 0x50
        /*003a*/ 	.short	0x0000


	//----- nvinfo : EIATTR_MAXREG_COUNT
	.align		4
        /*003c*/ 	.byte	0x03, 0x1b
        /*003e*/ 	.short	0x00ff


	//----- nvinfo : EIATTR_EXIT_INSTR_OFFSETS
	.align		4
        /*0040*/ 	.byte	0x04, 0x1c
        /*0042*/ 	.short	(.L_17 - .L_16)


	//   ....[0]....
.L_16:
        /*0044*/ 	.word	0x000001b0


	//----- nvinfo : EIATTR_REQNTID
	.align		4
.L_17:
        /*0048*/ 	.byte	0x04, 0x10
        /*004a*/ 	.short	(.L_19 - .L_18)
.L_18:
        /*004c*/ 	.word	0x00000100
        /*0050*/ 	.word	0x00000001
        /*0054*/ 	.word	0x00000001


	//----- nvinfo : EIATTR_CBANK_PARAM_SIZE
	.align		4
.L_19:
        /*0058*/ 	.byte	0x03, 0x19
        /*005a*/ 	.short	0x0014


	//----- nvinfo : EIATTR_PARAM_CBANK
	.align		4
        /*005c*/ 	.byte	0x04, 0x0a
        /*005e*/ 	.short	(.L_21 - .L_20)
	.align		4
.L_20:
        /*0060*/ 	.word	index@(.nv.constant0.triton_poi_fused_convolution_relu_12)
        /*0064*/ 	.short	0x0210
        /*0066*/ 	.short	0x0014


	//----- nvinfo : EIATTR_SW_WAR
	.align		4
.L_21:
        /*0068*/ 	.byte	0x04, 0x36
        /*006a*/ 	.short	(.L_23 - .L_22)
.L_22:
        /*006c*/ 	.word	0x00000008
.L_23:


//--------------------- .nv.callgraph             --------------------------
	.section	.nv.callgraph,"",@"SHT_CUDA_CALLGRAPH"
	.align	4
	.sectionentsize	8
	.align		4
        /*0000*/ 	.word	0x00000000
	.align		4
        /*0004*/ 	.word	0xffffffff
	.align		4
        /*0008*/ 	.word	0x00000000
	.align		4
        /*000c*/ 	.word	0xfffffffe
	.align		4
        /*0010*/ 	.word	0x00000000
	.align		4
        /*0014*/ 	.word	0xfffffffd
	.align		4
        /*0018*/ 	.word	0x00000000
	.align		4
        /*001c*/ 	.word	0xfffffffc


//--------------------- .text.triton_poi_fused_convolution_relu_12 --------------------------
	.section	.text.triton_poi_fused_convolution_relu_12,"ax",@progbits
	.align	128
        .global         triton_poi_fused_convolution_relu_12
        .type           triton_poi_fused_convolution_relu_12,@function
        .size           triton_poi_fused_convolution_relu_12,(.L_x_1 - triton_poi_fused_convolution_relu_12)
        .other          triton_poi_fused_convolution_relu_12,@"STO_CUDA_ENTRY STV_DEFAULT"
triton_poi_fused_convolution_relu_12:
.text.triton_poi_fused_convolution_relu_12:
[----:B------:R-:W-:Y:S01]  /*0000*/  LDC R1, c[0x0][0x28] ;  /* 0x00000a00ff017b82 */ /* 0x000fe20000000800 */
[----:B------:R-:W1:Y:S07]  /*0010*/  S2R R0, SR_TID.X ;  /* 0x0000000000007919 */ /* 0x000e6e0000002100 */
[----:B------:R-:W2:Y:S01]  /*0020*/  LDC.64 R4, c[0x0][0x218] ;  /* 0x00008600ff047b82 */ /* 0x000ea20000000a00 */
[----:B------:R-:W-:Y:S01]  /*0030*/  ULDC.64 UR4, c[0x0][0x208] ;  /* 0x0000820000047ab9 */ /* 0x000fe20000000a00 */
[----:B------:R-:W3:Y:S06]  /*0040*/  S2R R7, SR_CTAID.X ;  /* 0x0000000000077919 */ /* 0x000eec0000002500 */
[----:B------:R-:W4:Y:S01]  /*0050*/  LDC.64 R2, c[0x0][0x210] ;  /* 0x00008400ff027b82 */ /* 0x000f220000000a00 */
[----:B-1----:R-:W-:Y:S01]  /*0060*/  IMAD.SHL.U32 R0, R0, 0x2, RZ ;  /* 0x0000000200007824 */ /* 0x002fe200078e00ff */
[----:B---3--:R-:W-:-:S04]  /*0070*/  SHF.R.S32.HI R6, RZ, 0x16, R7 ;  /* 0x00000016ff067819 */ /* 0x008fc80000011407 */
[----:B------:R-:W-:Y:S02]  /*0080*/  LOP3.LUT R0, R0, 0x1fe, RZ, 0xc0, !PT ;  /* 0x000001fe00007812 */ /* 0x000fe400078ec0ff */
[----:B------:R-:W-:-:S03]  /*0090*/  SGXT R6, R6, 0x1 ;  /* 0x000000010606781a */ /* 0x000fc60000000200 */
[----:B------:R-:W-:-:S04]  /*00a0*/  IMAD R7, R7, 0x200, R0 ;  /* 0x0000020007077824 */ /* 0x000fc800078e0200 */
[----:B----4-:R-:W-:Y:S01]  /*00b0*/  IMAD.WIDE R2, R7, 0x4, R2 ;  /* 0x0000000407027825 */ /* 0x010fe200078e0202 */
[----:B------:R-:W-:-:S04]  /*00c0*/  LEA.HI R6, R6, R7, RZ, 0xc ;  /* 0x0000000706067211 */ /* 0x000fc800078f60ff */
[----:B------:R-:W-:-:S04]  /*00d0*/  SHF.R.S32.HI R6, RZ, 0xc, R6 ;  /* 0x0000000cff067819 */ /* 0x000fc80000011406 */
[----:B------:R-:W-:-:S04]  /*00e0*/  LEA.HI R0, R6, R6, RZ, 0x4 ;  /* 0x0000000606007211 */ /* 0x000fc800078f20ff */
[----:B------:R-:W-:-:S05]  /*00f0*/  LOP3.LUT R9, R0, 0xfffffff0, RZ, 0xc0, !PT ;  /* 0xfffffff000097812 */ /* 0x000fca00078ec0ff */
[----:B------:R-:W-:Y:S02]  /*0100*/  IMAD.IADD R9, R6, 0x1, -R9 ;  /* 0x0000000106097824 */ /* 0x000fe400078e0a09 */
[----:B------:R-:W3:Y:S02]  /*0110*/  LDG.E.64 R6, desc[UR4][R2.64] ;  /* 0x0000000402067981 */ /* 0x000ee4000c1e1b00 */
[----:B--2---:R-:W-:-:S06]  /*0120*/  IMAD.WIDE R4, R9, 0x4, R4 ;  /* 0x0000000409047825 */ /* 0x004fcc00078e0204 */
[----:B------:R-:W3:Y:S02]  /*0130*/  LDG.E.EL R4, desc[UR4][R4.64] ;  /* 0x0000000404047981 */ /* 0x000ee4000c2e1900 */
[CC--:B---3--:R-:W-:Y:S01]  /*0140*/  FSETP.GEU.AND P0, PT, R6.reuse, -R4.reuse, PT ;  /* 0x800000040600720b */ /* 0x0c8fe20003f0e000 */
[--C-:B------:R-:W-:Y:S01]  /*0150*/  FADD R6, R6, R4.reuse ;  /* 0x0000000406067221 */ /* 0x100fe20000000000 */
[C---:B------:R-:W-:Y:S01]  /*0160*/  FADD R0, R7.reuse, R4 ;  /* 0x0000000407007221 */ /* 0x040fe20000000000 */
[----:B------:R-:W-:-:S03]  /*0170*/  FSETP.GEU.AND P1, PT, R7, -R4, PT ;  /* 0x800000040700720b */ /* 0x000fc60003f2e000 */
[----:B------:R-:W-:Y:S02]  /*0180*/  FSEL R6, R6, RZ, P0 ;  /* 0x000000ff06067208 */ /* 0x000fe40000000000 */
[----:B------:R-:W-:-:S05]  /*0190*/  FSEL R7, R0, RZ, P1 ;  /* 0x000000ff00077208 */ /* 0x000fca0000800000 */
[----:B------:R-:W-:Y:S01]  /*01a0*/  STG.E.64 desc[UR4][R2.64], R6 ;  /* 0x0000000602007986 */ /* 0x000fe2000c101b04 */
[----:B------:R-:W-:Y:S05]  /*01b0*/  EXIT ;  /* 0x000000000000794d */ /* 0x000fea0003800000 */
.L_x_0:
[----:B------:R-:W-:-:S00]  /*01c0*/  BRA `(.L_x_0) ;  /* 0xfffffffc00fc7947 */ /* 0x000fc0000383ffff */
[----:B------:R-:W-:-:S00]  /*01d0*/  NOP ;  /* 0x0000000000007918 */ /* 0x000fc00000000000 */
        /* <DEDUP_REMOVED lines=10> */
.L_x_1:


//--------------------- .nv.constant0.triton_poi_fused_convolution_relu_12 --------------------------
	.section	.nv.constant0.triton_poi_fused_convolution_relu_12,"a",@progbits
	.sectionflags	@""
	.align	4
.nv.constant0.triton_poi_fused_convolution_relu_12:
	.zero		548
